//
// Generated by NVIDIA NVVM Compiler
//
// Compiler Build ID: CL-36424714
// Cuda compilation tools, release 13.0, V13.0.88
// Based on NVVM 20.0.0
//

.version 9.0
.target sm_100
.address_size 64

	// .globl	_Z15kernelTransposeIiEvPT_S1_ii

.visible .entry _Z15kernelTransposeIiEvPT_S1_ii(
	.param .u64 .ptr .align 1 _Z15kernelTransposeIiEvPT_S1_ii_param_0,
	.param .u64 .ptr .align 1 _Z15kernelTransposeIiEvPT_S1_ii_param_1,
	.param .u32 _Z15kernelTransposeIiEvPT_S1_ii_param_2,
	.param .u32 _Z15kernelTransposeIiEvPT_S1_ii_param_3
)
{
	.reg .b32 	%r<15>;
	.reg .b64 	%rd<9>;

	ld.param.u64 	%rd1, [_Z15kernelTransposeIiEvPT_S1_ii_param_0];
	ld.param.u64 	%rd2, [_Z15kernelTransposeIiEvPT_S1_ii_param_1];
	ld.param.u32 	%r1, [_Z15kernelTransposeIiEvPT_S1_ii_param_3];
	cvta.to.global.u64 	%rd3, %rd2;
	cvta.to.global.u64 	%rd4, %rd1;
	mov.u32 	%r2, %ctaid.y;
	mov.u32 	%r3, %ntid.y;
	mov.u32 	%r4, %tid.y;
	mad.lo.s32 	%r5, %r2, %r3, %r4;
	mov.u32 	%r6, %ctaid.x;
	mov.u32 	%r7, %ntid.x;
	mov.u32 	%r8, %tid.x;
	mad.lo.s32 	%r9, %r6, %r7, %r8;
	mov.u32 	%r10, %nctaid.x;
	mul.lo.s32 	%r11, %r7, %r10;
	mad.lo.s32 	%r12, %r11, %r5, %r9;
	mad.lo.s32 	%r13, %r1, %r9, %r5;
	mul.wide.s32 	%rd5, %r13, 4;
	add.s64 	%rd6, %rd4, %rd5;
	ld.global.u32 	%r14, [%rd6];
	mul.wide.s32 	%rd7, %r12, 4;
	add.s64 	%rd8, %rd3, %rd7;
	st.global.u32 	[%rd8], %r14;
	ret;

}


// ===== COMPILED SASS (sm_100) =====

	.target	sm_100

	.elftype	@"ET_EXEC"


//--------------------- .note.nv.tkinfo           --------------------------
	.section	.note.nv.tkinfo,"",@"SHT_NOTE"
	.sectionflags	@"SHF_NOTE_NV_TKINFO"
	.tkinfo
        /*0018*/ 	.word	0x00000002
        /*0030*/ 	.string	""
        /*0030*/ 	.string	"ptxas"
        /*0030*/ 	.string	"Cuda compilation tools, release 13.0, V13.0.88"
        /*0030*/ 	.string	"Build cuda_13.0.r13.0/compiler.36424714_0"
        /*0030*/ 	.string	"-arch sm_100 -m 64 "



//--------------------- .note.nv.cuinfo           --------------------------
	.section	.note.nv.cuinfo,"",@"SHT_NOTE"
	.sectionflags	@"SHF_NOTE_NV_CUINFO"
        /*0018*/ 	.short	0x0002
        /*001a*/ 	.short	0x0064
        /*001c*/ 	.short	0x0082
	.zero		2


//--------------------- .nv.info                  --------------------------
	.section	.nv.info,"",@"SHT_CUDA_INFO"
	.align	4


	//----- nvinfo : EIATTR_REGCOUNT
	.align		4
        /*0000*/ 	.byte	0x04, 0x2f
        /*0002*/ 	.short	(.L_1 - .L_0)
	.align		4
.L_0:
        /*0004*/ 	.word	index@(_Z15kernelTransposeIiEvPT_S1_ii)
        /*0008*/ 	.word	0x0000000a


	//----- nvinfo : EIATTR_FRAME_SIZE
	.align		4
.L_1:
        /*000c*/ 	.byte	0x04, 0x11
        /*000e*/ 	.short	(.L_3 - .L_2)
	.align		4
.L_2:
        /*0010*/ 	.word	index@(_Z15kernelTransposeIiEvPT_S1_ii)
        /*0014*/ 	.word	0x00000000


	//----- nvinfo : EIATTR_MIN_STACK_SIZE
	.align		4
.L_3:
        /*0018*/ 	.byte	0x04, 0x12
        /*001a*/ 	.short	(.L_5 - .L_4)
	.align		4
.L_4:
        /*001c*/ 	.word	index@(_Z15kernelTransposeIiEvPT_S1_ii)
        /*0020*/ 	.word	0x00000000
.L_5:


//--------------------- .nv.compat                --------------------------
	.section	.nv.compat,"",@"SHT_CUDA_COMPAT_INFO"
	.align	4
        /*0000*/ 	.byte	0x02, 0x09, 0x00, 0x00, 0x02, 0x02, 0x01, 0x00, 0x02, 0x05, 0x05, 0x00, 0x03, 0x07, 0x01, 0x01
        /*0010*/ 	.byte	0x02, 0x03, 0x00, 0x00, 0x02, 0x06, 0x01, 0x00, 0x04, 0x0b, 0x08, 0x00, 0x09, 0x00, 0x00, 0x00
        /*0020*/ 	.byte	0x00, 0x00, 0x00, 0x00


//--------------------- .nv.info._Z15kernelTransposeIiEvPT_S1_ii --------------------------
	.section	.nv.info._Z15kernelTransposeIiEvPT_S1_ii,"",@"SHT_CUDA_INFO"
	.sectionflags	@""
	.align	4


	//----- nvinfo : EIATTR_CUDA_API_VERSION
	.align		4
        /*0000*/ 	.byte	0x04, 0x37
        /*0002*/ 	.short	(.L_7 - .L_6)
.L_6:
        /*0004*/ 	.word	0x00000082


	//----- nvinfo : EIATTR_KPARAM_INFO
	.align		4
.L_7:
        /*0008*/ 	.byte	0x04, 0x17
        /*000a*/ 	.short	(.L_9 - .L_8)
.L_8:
        /*000c*/ 	.word	0x00000000
        /*0010*/ 	.short	0x0003
        /*0012*/ 	.short	0x0014
        /*0014*/ 	.byte	0x00, 0xf0, 0x11, 0x00


	//----- nvinfo : EIATTR_KPARAM_INFO
	.align		4
.L_9:
        /*0018*/ 	.byte	0x04, 0x17
        /*001a*/ 	.short	(.L_11 - .L_10)
.L_10:
        /*001c*/ 	.word	0x00000000
        /*0020*/ 	.short	0x0002
        /*0022*/ 	.short	0x0010
        /*0024*/ 	.byte	0x00, 0xf0, 0x11, 0x00


	//----- nvinfo : EIATTR_KPARAM_INFO
	.align		4
.L_11:
        /*0028*/ 	.byte	0x04, 0x17
        /*002a*/ 	.short	(.L_13 - .L_12)
.L_12:
        /*002c*/ 	.word	0x00000000
        /*0030*/ 	.short	0x0001
        /*0032*/ 	.short	0x0008
        /*0034*/ 	.byte	0x00, 0xf5, 0x21, 0x00


	//----- nvinfo : EIATTR_KPARAM_INFO
	.align		4
.L_13:
        /*0038*/ 	.byte	0x04, 0x17
        /*003a*/ 	.short	(.L_15 - .L_14)
.L_14:
        /*003c*/ 	.word	0x00000000
        /*0040*/ 	.short	0x0000
        /*0042*/ 	.short	0x0000
        /*0044*/ 	.byte	0x00, 0xf5, 0x21, 0x00


	//----- nvinfo : EIATTR_SPARSE_MMA_MASK
	.align		4
.L_15:
        /*0048*/ 	.byte	0x03, 0x50
        /*004a*/ 	.short	0x0000


	//----- nvinfo : EIATTR_MAXREG_COUNT
	.align		4
        /*004c*/ 	.byte	0x03, 0x1b
        /*004e*/ 	.short	0x00ff


	//----- nvinfo : EIATTR_MERCURY_ISA_VERSION
	.align		4
        /*0050*/ 	.byte	0x03, 0x5f
        /*0052*/ 	.short	0x0101


	//----- nvinfo : EIATTR_VRC_CTA_INIT_COUNT
	.align		4
        /*0054*/ 	.byte	0x02, 0x4a
	.zero		1
	.zero		1


	//----- nvinfo : EIATTR_EXIT_INSTR_OFFSETS
	.align		4
        /*0058*/ 	.byte	0x04, 0x1c
        /*005a*/ 	.short	(.L_17 - .L_16)


	//   ....[0]....
.L_16:
        /*005c*/ 	.word	0x00000150


	//----- nvinfo : EIATTR_CBANK_PARAM_SIZE
	.align		4
.L_17:
        /*0060*/ 	.byte	0x03, 0x19
        /*0062*/ 	.short	0x0018


	//----- nvinfo : EIATTR_PARAM_CBANK
	.align		4
        /*0064*/ 	.byte	0x04, 0x0a
        /*0066*/ 	.short	(.L_19 - .L_18)
	.align		4
.L_18:
        /*0068*/ 	.word	index@(.nv.constant0._Z15kernelTransposeIiEvPT_S1_ii)
        /*006c*/ 	.short	0x0380
        /*006e*/ 	.short	0x0018


	//----- nvinfo : EIATTR_SW_WAR
	.align		4
.L_19:
        /*0070*/ 	.byte	0x04, 0x36
        /*0072*/ 	.short	(.L_21 - .L_20)
.L_20:
        /*0074*/ 	.word	0x00000008
.L_21:


//--------------------- .nv.callgraph             --------------------------
	.section	.nv.callgraph,"",@"SHT_CUDA_CALLGRAPH"
	.align	4
	.sectionentsize	8
	.align		4
        /*0000*/ 	.word	0x00000000
	.align		4
        /*0004*/ 	.word	0xffffffff
	.align		4
        /*0008*/ 	.word	0x00000000
	.align		4
        /*000c*/ 	.word	0xfffffffe
	.align		4
        /*0010*/ 	.word	0x00000000
	.align		4
        /*0014*/ 	.word	0xfffffffd
	.align		4
        /*0018*/ 	.word	0x00000000
	.align		4
        /*001c*/ 	.word	0xfffffffc


//--------------------- .text._Z15kernelTransposeIiEvPT_S1_ii --------------------------
	.section	.text._Z15kernelTransposeIiEvPT_S1_ii,"ax",@progbits
	.align	128
        .global         _Z15kernelTransposeIiEvPT_S1_ii
        .type           _Z15kernelTransposeIiEvPT_S1_ii,@function
        .size           _Z15kernelTransposeIiEvPT_S1_ii,(.L_x_1 - _Z15kernelTransposeIiEvPT_S1_ii)
        .other          _Z15kernelTransposeIiEvPT_S1_ii,@"STO_CUDA_ENTRY STV_DEFAULT"
_Z15kernelTransposeIiEvPT_S1_ii:
.text._Z15kernelTransposeIiEvPT_S1_ii:
[----:B------:R-:W-:Y:S01]  /*0000*/  LDC R1, c[0x0][0x37c] ;  /* 0x0000df00ff017b82 */ /* 0x000fe20000000800 */
[----:B------:R-:W0:Y:S07]  /*0010*/  S2R R5, SR_TID.Y ;  /* 0x0000000000057919 */ /* 0x000e2e0000002200 */
[----:B------:R-:W0:Y:S01]  /*0020*/  LDC R0, c[0x0][0x364] ;  /* 0x0000d900ff007b82 */ /* 0x000e220000000800 */
[----:B------:R-:W1:Y:S01]  /*0030*/  LDCU UR8, c[0x0][0x394] ;  /* 0x00007280ff0877ac */ /* 0x000e620008000800 */
[----:B------:R-:W2:Y:S01]  /*0040*/  S2R R7, SR_TID.X ;  /* 0x0000000000077919 */ /* 0x000ea20000002100 */
[----:B------:R-:W3:Y:S05]  /*0050*/  LDCU.64 UR4, c[0x0][0x358] ;  /* 0x00006b00ff0477ac */ /* 0x000eea0008000a00 */
[----:B------:R-:W0:Y:S08]  /*0060*/  S2UR UR6, SR_CTAID.Y ;  /* 0x00000000000679c3 */ /* 0x000e300000002600 */
[----:B------:R-:W2:Y:S08]  /*0070*/  S2UR UR7, SR_CTAID.X ;  /* 0x00000000000779c3 */ /* 0x000eb00000002500 */
[----:B------:R-:W2:Y:S08]  /*0080*/  LDC R6, c[0x0][0x360] ;  /* 0x0000d800ff067b82 */ /* 0x000eb00000000800 */
[----:B------:R-:W4:Y:S01]  /*0090*/  LDC.64 R2, c[0x0][0x380] ;  /* 0x0000e000ff027b82 */ /* 0x000f220000000a00 */
[----:B0-----:R-:W-:-:S02]  /*00a0*/  IMAD R0, R0, UR6, R5 ;  /* 0x0000000600007c24 */ /* 0x001fc4000f8e0205 */
[----:B--2---:R-:W-:-:S04]  /*00b0*/  IMAD R7, R6, UR7, R7 ;  /* 0x0000000706077c24 */ /* 0x004fc8000f8e0207 */
[----:B-1----:R-:W-:-:S04]  /*00c0*/  IMAD R5, R7, UR8, R0 ;  /* 0x0000000807057c24 */ /* 0x002fc8000f8e0200 */
[----:B----4-:R-:W-:Y:S01]  /*00d0*/  IMAD.WIDE R2, R5, 0x4, R2 ;  /* 0x0000000405027825 */ /* 0x010fe200078e0202 */
[----:B------:R-:W0:Y:S01]  /*00e0*/  LDCU UR6, c[0x0][0x370] ;  /* 0x00006e00ff0677ac */ /* 0x000e220008000800 */
[----:B------:R-:W1:Y:S04]  /*00f0*/  LDC.64 R4, c[0x0][0x388] ;  /* 0x0000e200ff047b82 */ /* 0x000e680000000a00 */
[----:B---3--:R-:W2:Y:S01]  /*0100*/  LDG.E R3, desc[UR4][R2.64] ;  /* 0x0000000402037981 */ /* 0x008ea2000c1e1900 */
[----:B0-----:R-:W-:-:S04]  /*0110*/  IMAD R6, R6, UR6, RZ ;  /* 0x0000000606067c24 */ /* 0x001fc8000f8e02ff */
[----:B------:R-:W-:-:S04]  /*0120*/  IMAD R7, R0, R6, R7 ;  /* 0x0000000600077224 */ /* 0x000fc800078e0207 */
[----:B-1----:R-:W-:-:S05]  /*0130*/  IMAD.WIDE R4, R7, 0x4, R4 ;  /* 0x0000000407047825 */ /* 0x002fca00078e0204 */
[----:B--2---:R-:W-:Y:S01]  /*0140*/  STG.E desc[UR4][R4.64], R3 ;  /* 0x0000000304007986 */ /* 0x004fe2000c101904 */
[----:B------:R-:W-:Y:S05]  /*0150*/  EXIT ;  /* 0x000000000000794d */ /* 0x000fea0003800000 */
.L_x_0:
[----:B------:R-:W-:-:S00]  /*0160*/  BRA `(.L_x_0) ;  /* 0xfffffffc00fc7947 */ /* 0x000fc0000383ffff */
[----:B------:R-:W-:-:S00]  /*0170*/  NOP ;  /* 0x0000000000007918 */ /* 0x000fc00000000000 */
        /* <DEDUP_REMOVED lines=8> */
.L_x_1:


//--------------------- .nv.shared.reserved.0     --------------------------
	.section	.nv.shared.reserved.0,"aw",@nobits
	.weak		__nv_reservedSMEM_offset_0_alias
	.size		__nv_reservedSMEM_offset_0_alias, 0, 64
	.other		__nv_reservedSMEM_offset_0_alias,@"STO_CUDA_RESERVED_SHARED STV_DEFAULT"
__nv_reservedSMEM_offset_0_alias:
	.zero		0
	.zero		64


//--------------------- .nv.constant0._Z15kernelTransposeIiEvPT_S1_ii --------------------------
	.section	.nv.constant0._Z15kernelTransposeIiEvPT_S1_ii,"a",@progbits
	.sectionflags	@""
	.align	4
.nv.constant0._Z15kernelTransposeIiEvPT_S1_ii:
	.zero		920


//--------------------- SYMBOLS --------------------------

	.type		.nv.reservedSmem.offset0,@object
	.size		.nv.reservedSmem.offset0,0x4
